//
// Generated by NVIDIA NVVM Compiler
//
// Compiler Build ID: CL-36424714
// Cuda compilation tools, release 13.0, V13.0.88
// Based on NVVM 20.0.0
//

.version 9.0
.target sm_100
.address_size 64

	// .globl	_Z22iterative_merge_kernelPKfPfii

.visible .entry _Z22iterative_merge_kernelPKfPfii(
	.param .u64 .ptr .align 1 _Z22iterative_merge_kernelPKfPfii_param_0,
	.param .u64 .ptr .align 1 _Z22iterative_merge_kernelPKfPfii_param_1,
	.param .u32 _Z22iterative_merge_kernelPKfPfii_param_2,
	.param .u32 _Z22iterative_merge_kernelPKfPfii_param_3
)
{
	.reg .pred 	%p<9>;
	.reg .b32 	%r<48>;
	.reg .b32 	%f<4>;
	.reg .b64 	%rd<13>;

	ld.param.u64 	%rd3, [_Z22iterative_merge_kernelPKfPfii_param_0];
	ld.param.u64 	%rd2, [_Z22iterative_merge_kernelPKfPfii_param_1];
	ld.param.u32 	%r19, [_Z22iterative_merge_kernelPKfPfii_param_2];
	ld.param.u32 	%r20, [_Z22iterative_merge_kernelPKfPfii_param_3];
	cvta.to.global.u64 	%rd1, %rd3;
	mov.u32 	%r21, %tid.x;
	mov.u32 	%r22, %ctaid.x;
	mov.u32 	%r23, %ntid.x;
	mad.lo.s32 	%r1, %r22, %r23, %r21;
	setp.ge.s32 	%p1, %r1, %r19;
	@%p1 bra 	$L__BB0_11;
	mul.wide.s32 	%rd4, %r1, 4;
	add.s64 	%rd5, %rd1, %rd4;
	ld.global.f32 	%f1, [%rd5];
	shl.b32 	%r24, %r20, 1;
	rem.s32 	%r25, %r1, %r24;
	sub.s32 	%r46, %r1, %r25;
	add.s32 	%r3, %r46, %r20;
	min.s32 	%r4, %r3, %r19;
	add.s32 	%r26, %r4, %r20;
	min.s32 	%r41, %r26, %r19;
	setp.le.s32 	%p2, %r3, %r1;
	@%p2 bra 	$L__BB0_6;
	setp.ge.s32 	%p6, %r3, %r41;
	mov.u32 	%r43, %r4;
	@%p6 bra 	$L__BB0_5;
	mov.u32 	%r43, %r4;
$L__BB0_4:
	sub.s32 	%r34, %r41, %r43;
	shr.u32 	%r35, %r34, 31;
	add.s32 	%r36, %r34, %r35;
	shr.s32 	%r37, %r36, 1;
	add.s32 	%r38, %r37, %r43;
	mul.wide.s32 	%rd8, %r38, 4;
	add.s64 	%rd9, %rd1, %rd8;
	ld.global.f32 	%f3, [%rd9];
	setp.lt.f32 	%p7, %f3, %f1;
	add.s32 	%r39, %r38, 1;
	selp.b32 	%r43, %r39, %r43, %p7;
	selp.b32 	%r41, %r41, %r38, %p7;
	setp.lt.s32 	%p8, %r43, %r41;
	@%p8 bra 	$L__BB0_4;
$L__BB0_5:
	sub.s32 	%r40, %r1, %r4;
	add.s32 	%r47, %r40, %r43;
	bra.uni 	$L__BB0_10;
$L__BB0_6:
	setp.ge.s32 	%p3, %r46, %r4;
	@%p3 bra 	$L__BB0_9;
	mov.u32 	%r44, %r4;
$L__BB0_8:
	sub.s32 	%r27, %r44, %r46;
	shr.u32 	%r28, %r27, 31;
	add.s32 	%r29, %r27, %r28;
	shr.s32 	%r30, %r29, 1;
	add.s32 	%r31, %r30, %r46;
	mul.wide.s32 	%rd6, %r31, 4;
	add.s64 	%rd7, %rd1, %rd6;
	ld.global.f32 	%f2, [%rd7];
	setp.le.f32 	%p4, %f2, %f1;
	add.s32 	%r32, %r31, 1;
	selp.b32 	%r46, %r32, %r46, %p4;
	selp.b32 	%r44, %r44, %r31, %p4;
	setp.lt.s32 	%p5, %r46, %r44;
	@%p5 bra 	$L__BB0_8;
$L__BB0_9:
	sub.s32 	%r33, %r1, %r4;
	add.s32 	%r47, %r33, %r46;
$L__BB0_10:
	cvta.to.global.u64 	%rd10, %rd2;
	mul.wide.s32 	%rd11, %r47, 4;
	add.s64 	%rd12, %rd10, %rd11;
	st.global.f32 	[%rd12], %f1;
$L__BB0_11:
	ret;

}


// ===== COMPILED SASS (sm_100) =====

	.target	sm_100

	.elftype	@"ET_EXEC"


//--------------------- .note.nv.tkinfo           --------------------------
	.section	.note.nv.tkinfo,"",@"SHT_NOTE"
	.sectionflags	@"SHF_NOTE_NV_TKINFO"
	.tkinfo
        /*0018*/ 	.word	0x00000002
        /*0030*/ 	.string	""
        /*0030*/ 	.string	"ptxas"
        /*0030*/ 	.string	"Cuda compilation tools, release 13.0, V13.0.88"
        /*0030*/ 	.string	"Build cuda_13.0.r13.0/compiler.36424714_0"
        /*0030*/ 	.string	"-arch sm_100 -m 64 "



//--------------------- .note.nv.cuinfo           --------------------------
	.section	.note.nv.cuinfo,"",@"SHT_NOTE"
	.sectionflags	@"SHF_NOTE_NV_CUINFO"
        /*0018*/ 	.short	0x0002
        /*001a*/ 	.short	0x0064
        /*001c*/ 	.short	0x0082
	.zero		2


//--------------------- .nv.info                  --------------------------
	.section	.nv.info,"",@"SHT_CUDA_INFO"
	.align	4


	//----- nvinfo : EIATTR_REGCOUNT
	.align		4
        /*0000*/ 	.byte	0x04, 0x2f
        /*0002*/ 	.short	(.L_1 - .L_0)
	.align		4
.L_0:
        /*0004*/ 	.word	index@(_Z22iterative_merge_kernelPKfPfii)
        /*0008*/ 	.word	0x00000010


	//----- nvinfo : EIATTR_FRAME_SIZE
	.align		4
.L_1:
        /*000c*/ 	.byte	0x04, 0x11
        /*000e*/ 	.short	(.L_3 - .L_2)
	.align		4
.L_2:
        /*0010*/ 	.word	index@(_Z22iterative_merge_kernelPKfPfii)
        /*0014*/ 	.word	0x00000000


	//----- nvinfo : EIATTR_MIN_STACK_SIZE
	.align		4
.L_3:
        /*0018*/ 	.byte	0x04, 0x12
        /*001a*/ 	.short	(.L_5 - .L_4)
	.align		4
.L_4:
        /*001c*/ 	.word	index@(_Z22iterative_merge_kernelPKfPfii)
        /*0020*/ 	.word	0x00000000
.L_5:


//--------------------- .nv.compat                --------------------------
	.section	.nv.compat,"",@"SHT_CUDA_COMPAT_INFO"
	.align	4
        /*0000*/ 	.byte	0x02, 0x09, 0x00, 0x00, 0x02, 0x02, 0x01, 0x00, 0x02, 0x05, 0x05, 0x00, 0x03, 0x07, 0x01, 0x01
        /*0010*/ 	.byte	0x02, 0x03, 0x00, 0x00, 0x02, 0x06, 0x01, 0x00, 0x04, 0x0b, 0x08, 0x00, 0x09, 0x00, 0x00, 0x00
        /*0020*/ 	.byte	0x00, 0x00, 0x00, 0x00


//--------------------- .nv.info._Z22iterative_merge_kernelPKfPfii --------------------------
	.section	.nv.info._Z22iterative_merge_kernelPKfPfii,"",@"SHT_CUDA_INFO"
	.sectionflags	@""
	.align	4


	//----- nvinfo : EIATTR_CUDA_API_VERSION
	.align		4
        /*0000*/ 	.byte	0x04, 0x37
        /*0002*/ 	.short	(.L_7 - .L_6)
.L_6:
        /*0004*/ 	.word	0x00000082


	//----- nvinfo : EIATTR_KPARAM_INFO
	.align		4
.L_7:
        /*0008*/ 	.byte	0x04, 0x17
        /*000a*/ 	.short	(.L_9 - .L_8)
.L_8:
        /*000c*/ 	.word	0x00000000
        /*0010*/ 	.short	0x0003
        /*0012*/ 	.short	0x0014
        /*0014*/ 	.byte	0x00, 0xf0, 0x11, 0x00


	//----- nvinfo : EIATTR_KPARAM_INFO
	.align		4
.L_9:
        /*0018*/ 	.byte	0x04, 0x17
        /*001a*/ 	.short	(.L_11 - .L_10)
.L_10:
        /*001c*/ 	.word	0x00000000
        /*0020*/ 	.short	0x0002
        /*0022*/ 	.short	0x0010
        /*0024*/ 	.byte	0x00, 0xf0, 0x11, 0x00


	//----- nvinfo : EIATTR_KPARAM_INFO
	.align		4
.L_11:
        /*0028*/ 	.byte	0x04, 0x17
        /*002a*/ 	.short	(.L_13 - .L_12)
.L_12:
        /*002c*/ 	.word	0x00000000
        /*0030*/ 	.short	0x0001
        /*0032*/ 	.short	0x0008
        /*0034*/ 	.byte	0x00, 0xf5, 0x21, 0x00


	//----- nvinfo : EIATTR_KPARAM_INFO
	.align		4
.L_13:
        /*0038*/ 	.byte	0x04, 0x17
        /*003a*/ 	.short	(.L_15 - .L_14)
.L_14:
        /*003c*/ 	.word	0x00000000
        /*0040*/ 	.short	0x0000
        /*0042*/ 	.short	0x0000
        /*0044*/ 	.byte	0x00, 0xf5, 0x21, 0x00


	//----- nvinfo : EIATTR_SPARSE_MMA_MASK
	.align		4
.L_15:
        /*0048*/ 	.byte	0x03, 0x50
        /*004a*/ 	.short	0x0000


	//----- nvinfo : EIATTR_MAXREG_COUNT
	.align		4
        /*004c*/ 	.byte	0x03, 0x1b
        /*004e*/ 	.short	0x00ff


	//----- nvinfo : EIATTR_MERCURY_ISA_VERSION
	.align		4
        /*0050*/ 	.byte	0x03, 0x5f
        /*0052*/ 	.short	0x0101


	//----- nvinfo : EIATTR_VRC_CTA_INIT_COUNT
	.align		4
        /*0054*/ 	.byte	0x02, 0x4a
	.zero		1
	.zero		1


	//----- nvinfo : EIATTR_EXIT_INSTR_OFFSETS
	.align		4
        /*0058*/ 	.byte	0x04, 0x1c
        /*005a*/ 	.short	(.L_17 - .L_16)


	//   ....[0]....
.L_16:
        /*005c*/ 	.word	0x00000070


	//   ....[1]....
        /*0060*/ 	.word	0x00000510


	//----- nvinfo : EIATTR_CRS_STACK_SIZE
	.align		4
.L_17:
        /*0064*/ 	.byte	0x04, 0x1e
        /*0066*/ 	.short	(.L_19 - .L_18)
.L_18:
        /*0068*/ 	.word	0x00000000


	//----- nvinfo : EIATTR_CBANK_PARAM_SIZE
	.align		4
.L_19:
        /*006c*/ 	.byte	0x03, 0x19
        /*006e*/ 	.short	0x0018


	//----- nvinfo : EIATTR_PARAM_CBANK
	.align		4
        /*0070*/ 	.byte	0x04, 0x0a
        /*0072*/ 	.short	(.L_21 - .L_20)
	.align		4
.L_20:
        /*0074*/ 	.word	index@(.nv.constant0._Z22iterative_merge_kernelPKfPfii)
        /*0078*/ 	.short	0x0380
        /*007a*/ 	.short	0x0018


	//----- nvinfo : EIATTR_SW_WAR
	.align		4
.L_21:
        /*007c*/ 	.byte	0x04, 0x36
        /*007e*/ 	.short	(.L_23 - .L_22)
.L_22:
        /*0080*/ 	.word	0x00000008
.L_23:


//--------------------- .nv.callgraph             --------------------------
	.section	.nv.callgraph,"",@"SHT_CUDA_CALLGRAPH"
	.align	4
	.sectionentsize	8
	.align		4
        /*0000*/ 	.word	0x00000000
	.align		4
        /*0004*/ 	.word	0xffffffff
	.align		4
        /*0008*/ 	.word	0x00000000
	.align		4
        /*000c*/ 	.word	0xfffffffe
	.align		4
        /*0010*/ 	.word	0x00000000
	.align		4
        /*0014*/ 	.word	0xfffffffd
	.align		4
        /*0018*/ 	.word	0x00000000
	.align		4
        /*001c*/ 	.word	0xfffffffc


//--------------------- .text._Z22iterative_merge_kernelPKfPfii --------------------------
	.section	.text._Z22iterative_merge_kernelPKfPfii,"ax",@progbits
	.align	128
        .global         _Z22iterative_merge_kernelPKfPfii
        .type           _Z22iterative_merge_kernelPKfPfii,@function
        .size           _Z22iterative_merge_kernelPKfPfii,(.L_x_10 - _Z22iterative_merge_kernelPKfPfii)
        .other          _Z22iterative_merge_kernelPKfPfii,@"STO_CUDA_ENTRY STV_DEFAULT"
_Z22iterative_merge_kernelPKfPfii:
.text._Z22iterative_merge_kernelPKfPfii:
[----:B------:R-:W-:Y:S01]  /*0000*/  LDC R1, c[0x0][0x37c] ;  /* 0x0000df00ff017b82 */ /* 0x000fe20000000800 */
[----:B------:R-:W0:Y:S07]  /*0010*/  S2R R5, SR_TID.X ;  /* 0x0000000000057919 */ /* 0x000e2e0000002100 */
[----:B------:R-:W0:Y:S01]  /*0020*/  S2UR UR4, SR_CTAID.X ;  /* 0x00000000000479c3 */ /* 0x000e220000002500 */
[----:B------:R-:W1:Y:S07]  /*0030*/  LDCU UR6, c[0x0][0x390] ;  /* 0x00007200ff0677ac */ /* 0x000e6e0008000800 */
[----:B------:R-:W0:Y:S02]  /*0040*/  LDC R0, c[0x0][0x360] ;  /* 0x0000d800ff007b82 */ /* 0x000e240000000800 */
[----:B0-----:R-:W-:-:S05]  /*0050*/  IMAD R5, R0, UR4, R5 ;  /* 0x0000000400057c24 */ /* 0x001fca000f8e0205 */
[----:B-1----:R-:W-:-:S13]  /*0060*/  ISETP.GE.AND P0, PT, R5, UR6, PT ;  /* 0x0000000605007c0c */ /* 0x002fda000bf06270 */
[----:B------:R-:W-:Y:S05]  /*0070*/  @P0 EXIT ;  /* 0x000000000000094d */ /* 0x000fea0003800000 */
[----:B------:R-:W0:Y:S01]  /*0080*/  LDC R11, c[0x0][0x394] ;  /* 0x0000e500ff0b7b82 */ /* 0x000e220000000800 */
[----:B------:R-:W1:Y:S07]  /*0090*/  LDCU.64 UR4, c[0x0][0x358] ;  /* 0x00006b00ff0477ac */ /* 0x000e6e0008000a00 */
[----:B------:R-:W2:Y:S01]  /*00a0*/  LDC.64 R2, c[0x0][0x380] ;  /* 0x0000e000ff027b82 */ /* 0x000ea20000000a00 */
[----:B0-----:R-:W-:-:S05]  /*00b0*/  IMAD.SHL.U32 R4, R11, 0x2, RZ ;  /* 0x000000020b047824 */ /* 0x001fca00078e00ff */
[----:B------:R-:W-:Y:S01]  /*00c0*/  IABS R12, R4 ;  /* 0x00000004000c7213 */ /* 0x000fe20000000000 */
[----:B--2---:R-:W-:-:S03]  /*00d0*/  IMAD.WIDE R6, R5, 0x4, R2 ;  /* 0x0000000405067825 */ /* 0x004fc600078e0202 */
[----:B------:R-:W0:Y:S02]  /*00e0*/  I2F.RP R10, R12 ;  /* 0x0000000c000a7306 */ /* 0x000e240000209400 */
[----:B-1----:R1:W5:Y:S01]  /*00f0*/  LDG.E R0, desc[UR4][R6.64] ;  /* 0x0000000406007981 */ /* 0x002362000c1e1900 */
[----:B------:R-:W-:Y:S01]  /*0100*/  ISETP.GE.AND P2, PT, R5, RZ, PT ;  /* 0x000000ff0500720c */ /* 0x000fe20003f46270 */
[----:B------:R-:W-:Y:S01]  /*0110*/  BSSY.RECONVERGENT B0, `(.L_x_0) ;  /* 0x000003c000007945 */ /* 0x000fe20003800200 */
[----:B-1----:R-:W-:-:S03]  /*0120*/  IABS R6, R5 ;  /* 0x0000000500067213 */ /* 0x002fc60000000000 */
[----:B0-----:R-:W0:Y:S02]  /*0130*/  MUFU.RCP R10, R10 ;  /* 0x0000000a000a7308 */ /* 0x001e240000001000 */
[----:B0-----:R-:W-:-:S06]  /*0140*/  VIADD R8, R10, 0xffffffe ;  /* 0x0ffffffe0a087836 */ /* 0x001fcc0000000000 */
[----:B------:R0:W1:Y:S02]  /*0150*/  F2I.FTZ.U32.TRUNC.NTZ R9, R8 ;  /* 0x0000000800097305 */ /* 0x000064000021f000 */
[----:B0-----:R-:W-:Y:S02]  /*0160*/  IMAD.MOV.U32 R8, RZ, RZ, RZ ;  /* 0x000000ffff087224 */ /* 0x001fe400078e00ff */
[----:B-1----:R-:W-:-:S04]  /*0170*/  IMAD.MOV R13, RZ, RZ, -R9 ;  /* 0x000000ffff0d7224 */ /* 0x002fc800078e0a09 */
[----:B------:R-:W-:Y:S01]  /*0180*/  IMAD R7, R13, R12, RZ ;  /* 0x0000000c0d077224 */ /* 0x000fe200078e02ff */
[----:B------:R-:W-:-:S03]  /*0190*/  IABS R13, R4 ;  /* 0x00000004000d7213 */ /* 0x000fc60000000000 */
[----:B------:R-:W-:-:S04]  /*01a0*/  IMAD.HI.U32 R9, R9, R7, R8 ;  /* 0x0000000709097227 */ /* 0x000fc800078e0008 */
[----:B------:R-:W-:Y:S02]  /*01b0*/  IMAD.MOV R7, RZ, RZ, -R13 ;  /* 0x000000ffff077224 */ /* 0x000fe400078e0a0d */
[----:B------:R-:W-:-:S04]  /*01c0*/  IMAD.HI.U32 R9, R9, R6, RZ ;  /* 0x0000000609097227 */ /* 0x000fc800078e00ff */
[----:B------:R-:W-:-:S05]  /*01d0*/  IMAD R9, R9, R7, R6 ;  /* 0x0000000709097224 */ /* 0x000fca00078e0206 */
[----:B------:R-:W-:-:S13]  /*01e0*/  ISETP.GT.U32.AND P0, PT, R12, R9, PT ;  /* 0x000000090c00720c */ /* 0x000fda0003f04070 */
[----:B------:R-:W-:Y:S01]  /*01f0*/  @!P0 IMAD.IADD R9, R9, 0x1, -R12 ;  /* 0x0000000109098824 */ /* 0x000fe200078e0a0c */
[----:B------:R-:W-:-:S04]  /*0200*/  ISETP.NE.AND P0, PT, R4, RZ, PT ;  /* 0x000000ff0400720c */ /* 0x000fc80003f05270 */
[----:B------:R-:W-:-:S13]  /*0210*/  ISETP.GT.U32.AND P1, PT, R12, R9, PT ;  /* 0x000000090c00720c */ /* 0x000fda0003f24070 */
[----:B------:R-:W-:-:S04]  /*0220*/  @!P1 IMAD.IADD R9, R9, 0x1, -R12 ;  /* 0x0000000109099824 */ /* 0x000fc800078e0a0c */
[----:B------:R-:W-:Y:S01]  /*0230*/  @!P2 IMAD.MOV R9, RZ, RZ, -R9 ;  /* 0x000000ffff09a224 */ /* 0x000fe200078e0a09 */
[----:B------:R-:W-:-:S05]  /*0240*/  @!P0 LOP3.LUT R9, RZ, R4, RZ, 0x33, !PT ;  /* 0x00000004ff098212 */ /* 0x000fca00078e33ff */
[----:B------:R-:W-:-:S04]  /*0250*/  IMAD.IADD R8, R5, 0x1, -R9 ;  /* 0x0000000105087824 */ /* 0x000fc800078e0a09 */
[----:B------:R-:W-:-:S05]  /*0260*/  IMAD.IADD R6, R8, 0x1, R11 ;  /* 0x0000000108067824 */ /* 0x000fca00078e020b */
[C---:B------:R-:W-:Y:S02]  /*0270*/  ISETP.GT.AND P0, PT, R6.reuse, R5, PT ;  /* 0x000000050600720c */ /* 0x040fe40003f04270 */
[----:B------:R-:W-:-:S04]  /*0280*/  VIMNMX R10, PT, PT, R6, UR6, PT ;  /* 0x00000006060a7c48 */ /* 0x000fc8000bfe0100 */
[----:B------:R-:W-:-:S07]  /*0290*/  VIADDMNMX R4, R10, R11, UR6, PT ;  /* 0x000000060a047e46 */ /* 0x000fce000b80010b */
[----:B------:R-:W-:Y:S05]  /*02a0*/  @!P0 BRA `(.L_x_1) ;  /* 0x0000000000488947 */ /* 0x000fea0003800000 */
[----:B------:R-:W-:Y:S01]  /*02b0*/  ISETP.GE.AND P0, PT, R6, R4, PT ;  /* 0x000000040600720c */ /* 0x000fe20003f06270 */
[----:B------:R-:W-:Y:S01]  /*02c0*/  BSSY.RECONVERGENT B1, `(.L_x_2) ;  /* 0x000000e000017945 */ /* 0x000fe20003800200 */
[----:B------:R-:W-:-:S11]  /*02d0*/  IMAD.MOV.U32 R9, RZ, RZ, R10 ;  /* 0x000000ffff097224 */ /* 0x000fd600078e000a */
[----:B------:R-:W-:Y:S05]  /*02e0*/  @P0 BRA `(.L_x_3) ;  /* 0x00000000002c0947 */ /* 0x000fea0003800000 */
[----:B------:R-:W-:-:S07]  /*02f0*/  IMAD.MOV.U32 R9, RZ, RZ, R10 ;  /* 0x000000ffff097224 */ /* 0x000fce00078e000a */
.L_x_4:
[----:B------:R-:W-:-:S05]  /*0300*/  IMAD.IADD R6, R4, 0x1, -R9 ;  /* 0x0000000104067824 */ /* 0x000fca00078e0a09 */
[----:B------:R-:W-:-:S04]  /*0310*/  LEA.HI R6, R6, R6, RZ, 0x1 ;  /* 0x0000000606067211 */ /* 0x000fc800078f08ff */
[----:B------:R-:W-:-:S05]  /*0320*/  LEA.HI.SX32 R11, R6, R9, 0x1f ;  /* 0x00000009060b7211 */ /* 0x000fca00078ffaff */
[----:B------:R-:W-:-:S06]  /*0330*/  IMAD.WIDE R6, R11, 0x4, R2 ;  /* 0x000000040b067825 */ /* 0x000fcc00078e0202 */
[----:B------:R-:W2:Y:S02]  /*0340*/  LDG.E R7, desc[UR4][R6.64] ;  /* 0x0000000406077981 */ /* 0x000ea4000c1e1900 */
[----:B--2--5:R-:W-:-:S04]  /*0350*/  FSETP.GEU.AND P0, PT, R7, R0, PT ;  /* 0x000000000700720b */ /* 0x024fc80003f0e000 */
[----:B------:R-:W-:-:S09]  /*0360*/  SEL R4, R4, R11, !P0 ;  /* 0x0000000b04047207 */ /* 0x000fd20004000000 */
[----:B------:R-:W-:-:S05]  /*0370*/  @!P0 VIADD R9, R11, 0x1 ;  /* 0x000000010b098836 */ /* 0x000fca0000000000 */
[----:B------:R-:W-:-:S13]  /*0380*/  ISETP.GE.AND P0, PT, R9, R4, PT ;  /* 0x000000040900720c */ /* 0x000fda0003f06270 */
[----:B------:R-:W-:Y:S05]  /*0390*/  @!P0 BRA `(.L_x_4) ;  /* 0xfffffffc00d88947 */ /* 0x000fea000383ffff */
.L_x_3:
[----:B------:R-:W-:Y:S05]  /*03a0*/  BSYNC.RECONVERGENT B1 ;  /* 0x0000000000017941 */ /* 0x000fea0003800200 */
.L_x_2:
[----:B------:R-:W-:Y:S01]  /*03b0*/  IADD3 R5, PT, PT, R9, R5, -R10 ;  /* 0x0000000509057210 */ /* 0x000fe20007ffe80a */
[----:B------:R-:W-:Y:S06]  /*03c0*/  BRA `(.L_x_5) ;  /* 0x0000000000407947 */ /* 0x000fec0003800000 */
.L_x_1:
[----:B------:R-:W-:Y:S01]  /*03d0*/  ISETP.GE.AND P0, PT, R8, R10, PT ;  /* 0x0000000a0800720c */ /* 0x000fe20003f06270 */
[----:B------:R-:W-:-:S12]  /*03e0*/  BSSY.RECONVERGENT B1, `(.L_x_6) ;  /* 0x000000d000017945 */ /* 0x000fd80003800200 */
[----:B------:R-:W-:Y:S05]  /*03f0*/  @P0 BRA `(.L_x_7) ;  /* 0x00000000002c0947 */ /* 0x000fea0003800000 */
[----:B------:R-:W-:-:S07]  /*0400*/  IMAD.MOV.U32 R9, RZ, RZ, R10 ;  /* 0x000000ffff097224 */ /* 0x000fce00078e000a */
.L_x_8:
[----:B------:R-:W-:-:S05]  /*0410*/  IMAD.IADD R4, R9, 0x1, -R8 ;  /* 0x0000000109047824 */ /* 0x000fca00078e0a08 */
[----:B------:R-:W-:-:S04]  /*0420*/  LEA.HI R7, R4, R4, RZ, 0x1 ;  /* 0x0000000404077211 */ /* 0x000fc800078f08ff */
[----:B------:R-:W-:-:S05]  /*0430*/  LEA.HI.SX32 R4, R7, R8, 0x1f ;  /* 0x0000000807047211 */ /* 0x000fca00078ffaff */
[----:B------:R-:W-:-:S06]  /*0440*/  IMAD.WIDE R6, R4, 0x4, R2 ;  /* 0x0000000404067825 */ /* 0x000fcc00078e0202 */
[----:B------:R-:W2:Y:S02]  /*0450*/  LDG.E R7, desc[UR4][R6.64] ;  /* 0x0000000406077981 */ /* 0x000ea4000c1e1900 */
[----:B--2--5:R-:W-:-:S04]  /*0460*/  FSETP.GTU.AND P0, PT, R7, R0, PT ;  /* 0x000000000700720b */ /* 0x024fc80003f0c000 */
[----:B------:R-:W-:-:S09]  /*0470*/  SEL R9, R9, R4, !P0 ;  /* 0x0000000409097207 */ /* 0x000fd20004000000 */
[----:B------:R-:W-:-:S05]  /*0480*/  @!P0 VIADD R8, R4, 0x1 ;  /* 0x0000000104088836 */ /* 0x000fca0000000000 */
[----:B------:R-:W-:-:S13]  /*0490*/  ISETP.GE.AND P0, PT, R8, R9, PT ;  /* 0x000000090800720c */ /* 0x000fda0003f06270 */
[----:B------:R-:W-:Y:S05]  /*04a0*/  @!P0 BRA `(.L_x_8) ;  /* 0xfffffffc00d88947 */ /* 0x000fea000383ffff */
.L_x_7:
[----:B------:R-:W-:Y:S05]  /*04b0*/  BSYNC.RECONVERGENT B1 ;  /* 0x0000000000017941 */ /* 0x000fea0003800200 */
.L_x_6:
[----:B------:R-:W-:-:S07]  /*04c0*/  IADD3 R5, PT, PT, R8, R5, -R10 ;  /* 0x0000000508057210 */ /* 0x000fce0007ffe80a */
.L_x_5:
[----:B------:R-:W-:Y:S05]  /*04d0*/  BSYNC.RECONVERGENT B0 ;  /* 0x0000000000007941 */ /* 0x000fea0003800200 */
.L_x_0:
[----:B------:R-:W0:Y:S02]  /*04e0*/  LDC.64 R2, c[0x0][0x388] ;  /* 0x0000e200ff027b82 */ /* 0x000e240000000a00 */
[----:B0-----:R-:W-:-:S05]  /*04f0*/  IMAD.WIDE R2, R5, 0x4, R2 ;  /* 0x0000000405027825 */ /* 0x001fca00078e0202 */
[----:B-----5:R-:W-:Y:S01]  /*0500*/  STG.E desc[UR4][R2.64], R0 ;  /* 0x0000000002007986 */ /* 0x020fe2000c101904 */
[----:B------:R-:W-:Y:S05]  /*0510*/  EXIT ;  /* 0x000000000000794d */ /* 0x000fea0003800000 */
.L_x_9:
[----:B------:R-:W-:-:S00]  /*0520*/  BRA `(.L_x_9) ;  /* 0xfffffffc00fc7947 */ /* 0x000fc0000383ffff */
[----:B------:R-:W-:-:S00]  /*0530*/  NOP ;  /* 0x0000000000007918 */ /* 0x000fc00000000000 */
        /* <DEDUP_REMOVED lines=12> */
.L_x_10:


//--------------------- .nv.shared.reserved.0     --------------------------
	.section	.nv.shared.reserved.0,"aw",@nobits
	.weak		__nv_reservedSMEM_offset_0_alias
	.size		__nv_reservedSMEM_offset_0_alias, 0, 64
	.other		__nv_reservedSMEM_offset_0_alias,@"STO_CUDA_RESERVED_SHARED STV_DEFAULT"
__nv_reservedSMEM_offset_0_alias:
	.zero		0
	.zero		64


//--------------------- .nv.constant0._Z22iterative_merge_kernelPKfPfii --------------------------
	.section	.nv.constant0._Z22iterative_merge_kernelPKfPfii,"a",@progbits
	.sectionflags	@""
	.align	4
.nv.constant0._Z22iterative_merge_kernelPKfPfii:
	.zero		920


//--------------------- SYMBOLS --------------------------

	.type		.nv.reservedSmem.offset0,@object
	.size		.nv.reservedSmem.offset0,0x4
